//
// Generated by NVIDIA NVVM Compiler
//
// Compiler Build ID: CL-36424714
// Cuda compilation tools, release 13.0, V13.0.88
// Based on NVVM 20.0.0
//

.version 9.0
.target sm_100
.address_size 64

	// .globl	_Z13square_kernelIfEvPKT_PS0_m
// _ZZ13square_kernelIfEvPKT_PS0_mE4tile has been demoted

.visible .entry _Z13square_kernelIfEvPKT_PS0_m(
	.param .u64 .ptr .align 1 _Z13square_kernelIfEvPKT_PS0_m_param_0,
	.param .u64 .ptr .align 1 _Z13square_kernelIfEvPKT_PS0_m_param_1,
	.param .u64 _Z13square_kernelIfEvPKT_PS0_m_param_2
)
{
	.reg .pred 	%p<2>;
	.reg .b32 	%r<8>;
	.reg .b32 	%f<5>;
	.reg .b64 	%rd<10>;
	// demoted variable
	.shared .align 4 .b8 _ZZ13square_kernelIfEvPKT_PS0_mE4tile[1024];
	ld.param.u64 	%rd2, [_Z13square_kernelIfEvPKT_PS0_m_param_0];
	ld.param.u64 	%rd3, [_Z13square_kernelIfEvPKT_PS0_m_param_1];
	ld.param.u64 	%rd4, [_Z13square_kernelIfEvPKT_PS0_m_param_2];
	mov.u32 	%r2, %ctaid.x;
	mov.u32 	%r3, %ntid.x;
	mov.u32 	%r1, %tid.x;
	mad.lo.s32 	%r4, %r2, %r3, %r1;
	cvt.u64.u32 	%rd1, %r4;
	setp.le.u64 	%p1, %rd4, %rd1;
	@%p1 bra 	$L__BB0_2;
	cvta.to.global.u64 	%rd5, %rd2;
	cvta.to.global.u64 	%rd6, %rd3;
	shl.b64 	%rd7, %rd1, 2;
	add.s64 	%rd8, %rd5, %rd7;
	ld.global.f32 	%f1, [%rd8];
	shl.b32 	%r5, %r1, 2;
	mov.u32 	%r6, _ZZ13square_kernelIfEvPKT_PS0_mE4tile;
	add.s32 	%r7, %r6, %r5;
	st.shared.f32 	[%r7], %f1;
	bar.sync 	0;
	ld.shared.f32 	%f2, [%r7];
	mul.f32 	%f3, %f2, %f2;
	st.shared.f32 	[%r7], %f3;
	bar.sync 	0;
	ld.shared.f32 	%f4, [%r7];
	add.s64 	%rd9, %rd6, %rd7;
	st.global.f32 	[%rd9], %f4;
$L__BB0_2:
	ret;

}


// ===== COMPILED SASS (sm_100) =====

	.target	sm_100

	.elftype	@"ET_EXEC"


//--------------------- .note.nv.tkinfo           --------------------------
	.section	.note.nv.tkinfo,"",@"SHT_NOTE"
	.sectionflags	@"SHF_NOTE_NV_TKINFO"
	.tkinfo
        /*0018*/ 	.word	0x00000002
        /*0030*/ 	.string	""
        /*0030*/ 	.string	"ptxas"
        /*0030*/ 	.string	"Cuda compilation tools, release 13.0, V13.0.88"
        /*0030*/ 	.string	"Build cuda_13.0.r13.0/compiler.36424714_0"
        /*0030*/ 	.string	"-arch sm_100 -m 64 "



//--------------------- .note.nv.cuinfo           --------------------------
	.section	.note.nv.cuinfo,"",@"SHT_NOTE"
	.sectionflags	@"SHF_NOTE_NV_CUINFO"
        /*0018*/ 	.short	0x0002
        /*001a*/ 	.short	0x0064
        /*001c*/ 	.short	0x0082
	.zero		2


//--------------------- .nv.info                  --------------------------
	.section	.nv.info,"",@"SHT_CUDA_INFO"
	.align	4


	//----- nvinfo : EIATTR_REGCOUNT
	.align		4
        /*0000*/ 	.byte	0x04, 0x2f
        /*0002*/ 	.short	(.L_1 - .L_0)
	.align		4
.L_0:
        /*0004*/ 	.word	index@(_Z13square_kernelIfEvPKT_PS0_m)
        /*0008*/ 	.word	0x0000000b


	//----- nvinfo : EIATTR_FRAME_SIZE
	.align		4
.L_1:
        /*000c*/ 	.byte	0x04, 0x11
        /*000e*/ 	.short	(.L_3 - .L_2)
	.align		4
.L_2:
        /*0010*/ 	.word	index@(_Z13square_kernelIfEvPKT_PS0_m)
        /*0014*/ 	.word	0x00000000


	//----- nvinfo : EIATTR_MIN_STACK_SIZE
	.align		4
.L_3:
        /*0018*/ 	.byte	0x04, 0x12
        /*001a*/ 	.short	(.L_5 - .L_4)
	.align		4
.L_4:
        /*001c*/ 	.word	index@(_Z13square_kernelIfEvPKT_PS0_m)
        /*0020*/ 	.word	0x00000000
.L_5:


//--------------------- .nv.compat                --------------------------
	.section	.nv.compat,"",@"SHT_CUDA_COMPAT_INFO"
	.align	4
        /*0000*/ 	.byte	0x02, 0x09, 0x00, 0x00, 0x02, 0x02, 0x01, 0x00, 0x02, 0x05, 0x05, 0x00, 0x03, 0x07, 0x01, 0x01
        /*0010*/ 	.byte	0x02, 0x03, 0x00, 0x00, 0x02, 0x06, 0x01, 0x00, 0x04, 0x0b, 0x08, 0x00, 0x09, 0x00, 0x00, 0x00
        /*0020*/ 	.byte	0x00, 0x00, 0x00, 0x00


//--------------------- .nv.info._Z13square_kernelIfEvPKT_PS0_m --------------------------
	.section	.nv.info._Z13square_kernelIfEvPKT_PS0_m,"",@"SHT_CUDA_INFO"
	.sectionflags	@""
	.align	4


	//----- nvinfo : EIATTR_CUDA_API_VERSION
	.align		4
        /*0000*/ 	.byte	0x04, 0x37
        /*0002*/ 	.short	(.L_7 - .L_6)
.L_6:
        /*0004*/ 	.word	0x00000082


	//----- nvinfo : EIATTR_KPARAM_INFO
	.align		4
.L_7:
        /*0008*/ 	.byte	0x04, 0x17
        /*000a*/ 	.short	(.L_9 - .L_8)
.L_8:
        /*000c*/ 	.word	0x00000000
        /*0010*/ 	.short	0x0002
        /*0012*/ 	.short	0x0010
        /*0014*/ 	.byte	0x00, 0xf0, 0x21, 0x00


	//----- nvinfo : EIATTR_KPARAM_INFO
	.align		4
.L_9:
        /*0018*/ 	.byte	0x04, 0x17
        /*001a*/ 	.short	(.L_11 - .L_10)
.L_10:
        /*001c*/ 	.word	0x00000000
        /*0020*/ 	.short	0x0001
        /*0022*/ 	.short	0x0008
        /*0024*/ 	.byte	0x00, 0xf5, 0x21, 0x00


	//----- nvinfo : EIATTR_KPARAM_INFO
	.align		4
.L_11:
        /*0028*/ 	.byte	0x04, 0x17
        /*002a*/ 	.short	(.L_13 - .L_12)
.L_12:
        /*002c*/ 	.word	0x00000000
        /*0030*/ 	.short	0x0000
        /*0032*/ 	.short	0x0000
        /*0034*/ 	.byte	0x00, 0xf5, 0x21, 0x00


	//----- nvinfo : EIATTR_SPARSE_MMA_MASK
	.align		4
.L_13:
        /*0038*/ 	.byte	0x03, 0x50
        /*003a*/ 	.short	0x0000


	//----- nvinfo : EIATTR_MAXREG_COUNT
	.align		4
        /*003c*/ 	.byte	0x03, 0x1b
        /*003e*/ 	.short	0x00ff


	//----- nvinfo : EIATTR_NUM_BARRIERS
	.align		4
        /*0040*/ 	.byte	0x02, 0x4c
        /*0042*/ 	.byte	0x01
	.zero		1


	//----- nvinfo : EIATTR_MERCURY_ISA_VERSION
	.align		4
        /*0044*/ 	.byte	0x03, 0x5f
        /*0046*/ 	.short	0x0101


	//----- nvinfo : EIATTR_VRC_CTA_INIT_COUNT
	.align		4
        /*0048*/ 	.byte	0x02, 0x4a
	.zero		1
	.zero		1


	//----- nvinfo : EIATTR_EXIT_INSTR_OFFSETS
	.align		4
        /*004c*/ 	.byte	0x04, 0x1c
        /*004e*/ 	.short	(.L_15 - .L_14)


	//   ....[0]....
.L_14:
        /*0050*/ 	.word	0x00000080


	//   ....[1]....
        /*0054*/ 	.word	0x000001f0


	//----- nvinfo : EIATTR_CBANK_PARAM_SIZE
	.align		4
.L_15:
        /*0058*/ 	.byte	0x03, 0x19
        /*005a*/ 	.short	0x0018


	//----- nvinfo : EIATTR_PARAM_CBANK
	.align		4
        /*005c*/ 	.byte	0x04, 0x0a
        /*005e*/ 	.short	(.L_17 - .L_16)
	.align		4
.L_16:
        /*0060*/ 	.word	index@(.nv.constant0._Z13square_kernelIfEvPKT_PS0_m)
        /*0064*/ 	.short	0x0380
        /*0066*/ 	.short	0x0018


	//----- nvinfo : EIATTR_SW_WAR
	.align		4
.L_17:
        /*0068*/ 	.byte	0x04, 0x36
        /*006a*/ 	.short	(.L_19 - .L_18)
.L_18:
        /*006c*/ 	.word	0x00000008
.L_19:


//--------------------- .nv.callgraph             --------------------------
	.section	.nv.callgraph,"",@"SHT_CUDA_CALLGRAPH"
	.align	4
	.sectionentsize	8
	.align		4
        /*0000*/ 	.word	0x00000000
	.align		4
        /*0004*/ 	.word	0xffffffff
	.align		4
        /*0008*/ 	.word	0x00000000
	.align		4
        /*000c*/ 	.word	0xfffffffe
	.align		4
        /*0010*/ 	.word	0x00000000
	.align		4
        /*0014*/ 	.word	0xfffffffd
	.align		4
        /*0018*/ 	.word	0x00000000
	.align		4
        /*001c*/ 	.word	0xfffffffc


//--------------------- .text._Z13square_kernelIfEvPKT_PS0_m --------------------------
	.section	.text._Z13square_kernelIfEvPKT_PS0_m,"ax",@progbits
	.align	128
        .global         _Z13square_kernelIfEvPKT_PS0_m
        .type           _Z13square_kernelIfEvPKT_PS0_m,@function
        .size           _Z13square_kernelIfEvPKT_PS0_m,(.L_x_1 - _Z13square_kernelIfEvPKT_PS0_m)
        .other          _Z13square_kernelIfEvPKT_PS0_m,@"STO_CUDA_ENTRY STV_DEFAULT"
_Z13square_kernelIfEvPKT_PS0_m:
.text._Z13square_kernelIfEvPKT_PS0_m:
[----:B------:R-:W-:Y:S01]  /*0000*/  LDC R1, c[0x0][0x37c] ;  /* 0x0000df00ff017b82 */ /* 0x000fe20000000800 */
[----:B------:R-:W0:Y:S07]  /*0010*/  S2R R5, SR_TID.X ;  /* 0x0000000000057919 */ /* 0x000e2e0000002100 */
[----:B------:R-:W0:Y:S01]  /*0020*/  S2UR UR4, SR_CTAID.X ;  /* 0x00000000000479c3 */ /* 0x000e220000002500 */
[----:B------:R-:W1:Y:S07]  /*0030*/  LDCU.64 UR6, c[0x0][0x390] ;  /* 0x00007200ff0677ac */ /* 0x000e6e0008000a00 */
[----:B------:R-:W0:Y:S02]  /*0040*/  LDC R0, c[0x0][0x360] ;  /* 0x0000d800ff007b82 */ /* 0x000e240000000800 */
[----:B0-----:R-:W-:-:S05]  /*0050*/  IMAD R0, R0, UR4, R5 ;  /* 0x0000000400007c24 */ /* 0x001fca000f8e0205 */
[----:B-1----:R-:W-:-:S04]  /*0060*/  ISETP.GE.U32.AND P0, PT, R0, UR6, PT ;  /* 0x0000000600007c0c */ /* 0x002fc8000bf06070 */
[----:B------:R-:W-:-:S13]  /*0070*/  ISETP.GE.U32.AND.EX P0, PT, RZ, UR7, PT, P0 ;  /* 0x00000007ff007c0c */ /* 0x000fda000bf06100 */
[----:B------:R-:W-:Y:S05]  /*0080*/  @P0 EXIT ;  /* 0x000000000000094d */ /* 0x000fea0003800000 */
[----:B------:R-:W0:Y:S01]  /*0090*/  LDCU.64 UR4, c[0x0][0x380] ;  /* 0x00007000ff0477ac */ /* 0x000e220008000a00 */
[----:B------:R-:W-:Y:S01]  /*00a0*/  IMAD.SHL.U32 R6, R0, 0x4, RZ ;  /* 0x0000000400067824 */ /* 0x000fe200078e00ff */
[----:B------:R-:W-:Y:S01]  /*00b0*/  SHF.R.U32.HI R8, RZ, 0x1e, R0 ;  /* 0x0000001eff087819 */ /* 0x000fe20000011600 */
[----:B------:R-:W1:Y:S03]  /*00c0*/  LDCU.64 UR6, c[0x0][0x358] ;  /* 0x00006b00ff0677ac */ /* 0x000e660008000a00 */
[----:B0-----:R-:W-:-:S04]  /*00d0*/  IADD3 R2, P0, PT, R6, UR4, RZ ;  /* 0x0000000406027c10 */ /* 0x001fc8000ff1e0ff */
[----:B------:R-:W-:-:S05]  /*00e0*/  IADD3.X R3, PT, PT, R8, UR5, RZ, P0, !PT ;  /* 0x0000000508037c10 */ /* 0x000fca00087fe4ff */
[----:B-1----:R0:W2:Y:S01]  /*00f0*/  LDG.E R0, desc[UR6][R2.64] ;  /* 0x0000000602007981 */ /* 0x0020a2000c1e1900 */
[----:B------:R-:W1:Y:S01]  /*0100*/  S2UR UR5, SR_CgaCtaId ;  /* 0x00000000000579c3 */ /* 0x000e620000008800 */
[----:B------:R-:W-:Y:S02]  /*0110*/  UMOV UR4, 0x400 ;  /* 0x0000040000047882 */ /* 0x000fe40000000000 */
[----:B-1----:R-:W-:-:S06]  /*0120*/  ULEA UR4, UR5, UR4, 0x18 ;  /* 0x0000000405047291 */ /* 0x002fcc000f8ec0ff */
[----:B------:R-:W-:-:S05]  /*0130*/  LEA R5, R5, UR4, 0x2 ;  /* 0x0000000405057c11 */ /* 0x000fca000f8e10ff */
[----:B------:R-:W0:Y:S02]  /*0140*/  LDCU.64 UR4, c[0x0][0x388] ;  /* 0x00007100ff0477ac */ /* 0x000e240008000a00 */
[----:B0-----:R-:W-:-:S04]  /*0150*/  IADD3 R2, P0, PT, R6, UR4, RZ ;  /* 0x0000000406027c10 */ /* 0x001fc8000ff1e0ff */
[----:B------:R-:W-:Y:S01]  /*0160*/  IADD3.X R3, PT, PT, R8, UR5, RZ, P0, !PT ;  /* 0x0000000508037c10 */ /* 0x000fe200087fe4ff */
[----:B--2---:R-:W-:Y:S01]  /*0170*/  STS [R5], R0 ;  /* 0x0000000005007388 */ /* 0x004fe20000000800 */
[----:B------:R-:W-:Y:S06]  /*0180*/  BAR.SYNC.DEFER_BLOCKING 0x0 ;  /* 0x0000000000007b1d */ /* 0x000fec0000010000 */
[----:B------:R-:W0:Y:S02]  /*0190*/  LDS R4, [R5] ;  /* 0x0000000005047984 */ /* 0x000e240000000800 */
[----:B0-----:R-:W-:-:S05]  /*01a0*/  FMUL R4, R4, R4 ;  /* 0x0000000404047220 */ /* 0x001fca0000400000 */
[----:B------:R-:W-:Y:S01]  /*01b0*/  STS [R5], R4 ;  /* 0x0000000405007388 */ /* 0x000fe20000000800 */
[----:B------:R-:W-:Y:S06]  /*01c0*/  BAR.SYNC.DEFER_BLOCKING 0x0 ;  /* 0x0000000000007b1d */ /* 0x000fec0000010000 */
[----:B------:R-:W0:Y:S04]  /*01d0*/  LDS R7, [R5] ;  /* 0x0000000005077984 */ /* 0x000e280000000800 */
[----:B0-----:R-:W-:Y:S01]  /*01e0*/  STG.E desc[UR6][R2.64], R7 ;  /* 0x0000000702007986 */ /* 0x001fe2000c101906 */
[----:B------:R-:W-:Y:S05]  /*01f0*/  EXIT ;  /* 0x000000000000794d */ /* 0x000fea0003800000 */
.L_x_0:
[----:B------:R-:W-:-:S00]  /*0200*/  BRA `(.L_x_0) ;  /* 0xfffffffc00fc7947 */ /* 0x000fc0000383ffff */
[----:B------:R-:W-:-:S00]  /*0210*/  NOP ;  /* 0x0000000000007918 */ /* 0x000fc00000000000 */
        /* <DEDUP_REMOVED lines=14> */
.L_x_1:


//--------------------- .nv.shared._Z13square_kernelIfEvPKT_PS0_m --------------------------
	.section	.nv.shared._Z13square_kernelIfEvPKT_PS0_m,"aw",@nobits
	.sectionflags	@""
	.align	4
.nv.shared._Z13square_kernelIfEvPKT_PS0_m:
	.zero		2048


//--------------------- .nv.shared.reserved.0     --------------------------
	.section	.nv.shared.reserved.0,"aw",@nobits
	.weak		__nv_reservedSMEM_offset_0_alias
	.size		__nv_reservedSMEM_offset_0_alias, 0, 64
	.other		__nv_reservedSMEM_offset_0_alias,@"STO_CUDA_RESERVED_SHARED STV_DEFAULT"
__nv_reservedSMEM_offset_0_alias:
	.zero		0
	.zero		64


//--------------------- .nv.constant0._Z13square_kernelIfEvPKT_PS0_m --------------------------
	.section	.nv.constant0._Z13square_kernelIfEvPKT_PS0_m,"a",@progbits
	.sectionflags	@""
	.align	4
.nv.constant0._Z13square_kernelIfEvPKT_PS0_m:
	.zero		920


//--------------------- SYMBOLS --------------------------

	.type		.nv.reservedSmem.offset0,@object
	.size		.nv.reservedSmem.offset0,0x4
	.type		.nv.reservedSmem.cap,@object
	.size		.nv.reservedSmem.cap,0x4
